	.headerflags	@"EF_CUDA_TEXMODE_UNIFIED EF_CUDA_64BIT_ADDRESS EF_CUDA_ACCELERATORS EF_CUDA_SM90 EF_CUDA_VIRTUAL_SM(EF_CUDA_SM90)"
	.elftype	@"ET_EXEC"


//--------------------- .nv.info                  --------------------------
	.section	.nv.info,"",@"SHT_CUDA_INFO"
	.align	4


	//----- nvinfo : EIATTR_REGCOUNT
	.align		4
        /*0000*/ 	.byte	0x04, 0x2f
        /*0002*/ 	.short	(.L_1 - .L_0)
	.align		4
.L_0:
        /*0004*/ 	.word	index@(triton_poi_fused_cat_87)
        /*0008*/ 	.word	0x00000014


	//----- nvinfo : EIATTR_MIN_STACK_SIZE
	.align		4
.L_1:
        /*000c*/ 	.byte	0x04, 0x12
        /*000e*/ 	.short	(.L_3 - .L_2)
	.align		4
.L_2:
        /*0010*/ 	.word	index@(triton_poi_fused_cat_87)
        /*0014*/ 	.word	0x00000000


	//----- nvinfo : EIATTR_FRAME_SIZE
	.align		4
.L_3:
        /*0018*/ 	.byte	0x04, 0x11
        /*001a*/ 	.short	(.L_5 - .L_4)
	.align		4
.L_4:
        /*001c*/ 	.word	index@(triton_poi_fused_cat_87)
        /*0020*/ 	.word	0x00000000


	//----- nvinfo : EIATTR_MIN_STACK_SIZE
	.align		4
.L_5:
        /*0024*/ 	.byte	0x04, 0x12
        /*0026*/ 	.short	(.L_7 - .L_6)
	.align		4
.L_6:
        /*0028*/ 	.word	index@(triton_poi_fused_cat_87)
        /*002c*/ 	.word	0x00000000
.L_7:


//--------------------- .nv.info.triton_poi_fused_cat_87 --------------------------
	.section	.nv.info.triton_poi_fused_cat_87,"",@"SHT_CUDA_INFO"
	.sectionflags	@""
	.align	4


	//----- nvinfo : EIATTR_CUDA_API_VERSION
	.align		4
        /*0000*/ 	.byte	0x04, 0x37
        /*0002*/ 	.short	(.L_9 - .L_8)
.L_8:
        /*0004*/ 	.word	0x0000007c


	//----- nvinfo : EIATTR_KPARAM_INFO
	.align		4
.L_9:
        /*0008*/ 	.byte	0x04, 0x17
        /*000a*/ 	.short	(.L_11 - .L_10)
.L_10:
        /*000c*/ 	.word	0x00000000
        /*0010*/ 	.short	0x0005
        /*0012*/ 	.short	0x0028
        /*0014*/ 	.byte	0x00, 0xf0, 0x11, 0x00


	//----- nvinfo : EIATTR_KPARAM_INFO
	.align		4
.L_11:
        /*0018*/ 	.byte	0x04, 0x17
        /*001a*/ 	.short	(.L_13 - .L_12)
.L_12:
        /*001c*/ 	.word	0x00000000
        /*0020*/ 	.short	0x0004
        /*0022*/ 	.short	0x0020
        /*0024*/ 	.byte	0x00, 0xf4, 0x21, 0x00


	//----- nvinfo : EIATTR_KPARAM_INFO
	.align		4
.L_13:
        /*0028*/ 	.byte	0x04, 0x17
        /*002a*/ 	.short	(.L_15 - .L_14)
.L_14:
        /*002c*/ 	.word	0x00000000
        /*0030*/ 	.short	0x0003
        /*0032*/ 	.short	0x0018
        /*0034*/ 	.byte	0x00, 0xf4, 0x21, 0x00


	//----- nvinfo : EIATTR_KPARAM_INFO
	.align		4
.L_15:
        /*0038*/ 	.byte	0x04, 0x17
        /*003a*/ 	.short	(.L_17 - .L_16)
.L_16:
        /*003c*/ 	.word	0x00000000
        /*0040*/ 	.short	0x0002
        /*0042*/ 	.short	0x0010
        /*0044*/ 	.byte	0x00, 0xf4, 0x21, 0x00


	//----- nvinfo : EIATTR_KPARAM_INFO
	.align		4
.L_17:
        /*0048*/ 	.byte	0x04, 0x17
        /*004a*/ 	.short	(.L_19 - .L_18)
.L_18:
        /*004c*/ 	.word	0x00000000
        /*0050*/ 	.short	0x0001
        /*0052*/ 	.short	0x0008
        /*0054*/ 	.byte	0x00, 0xf4, 0x21, 0x00


	//----- nvinfo : EIATTR_KPARAM_INFO
	.align		4
.L_19:
        /*0058*/ 	.byte	0x04, 0x17
        /*005a*/ 	.short	(.L_21 - .L_20)
.L_20:
        /*005c*/ 	.word	0x00000000
        /*0060*/ 	.short	0x0000
        /*0062*/ 	.short	0x0000
        /*0064*/ 	.byte	0x00, 0xf4, 0x21, 0x00


	//----- nvinfo : EIATTR_SPARSE_MMA_MASK
	.align		4
.L_21:
        /*0068*/ 	.byte	0x03, 0x50
        /*006a*/ 	.short	0x0000


	//----- nvinfo : EIATTR_MAXREG_COUNT
	.align		4
        /*006c*/ 	.byte	0x03, 0x1b
        /*006e*/ 	.short	0x00ff


	//----- nvinfo : EIATTR_EXIT_INSTR_OFFSETS
	.align		4
        /*0070*/ 	.byte	0x04, 0x1c
        /*0072*/ 	.short	(.L_23 - .L_22)


	//   ....[0]....
.L_22:
        /*0074*/ 	.word	0x000001f0


	//   ....[1]....
        /*0078*/ 	.word	0x00000210


	//----- nvinfo : EIATTR_REQNTID
	.align		4
.L_23:
        /*007c*/ 	.byte	0x04, 0x10
        /*007e*/ 	.short	(.L_25 - .L_24)
.L_24:
        /*0080*/ 	.word	0x00000080
        /*0084*/ 	.word	0x00000001
        /*0088*/ 	.word	0x00000001


	//----- nvinfo : EIATTR_CBANK_PARAM_SIZE
	.align		4
.L_25:
        /*008c*/ 	.byte	0x03, 0x19
        /*008e*/ 	.short	0x002c


	//----- nvinfo : EIATTR_PARAM_CBANK
	.align		4
        /*0090*/ 	.byte	0x04, 0x0a
        /*0092*/ 	.short	(.L_27 - .L_26)
	.align		4
.L_26:
        /*0094*/ 	.word	index@(.nv.constant0.triton_poi_fused_cat_87)
        /*0098*/ 	.short	0x0210
        /*009a*/ 	.short	0x002c


	//----- nvinfo : EIATTR_SW_WAR
	.align		4
.L_27:
        /*009c*/ 	.byte	0x04, 0x36
        /*009e*/ 	.short	(.L_29 - .L_28)
.L_28:
        /*00a0*/ 	.word	0x00000008
.L_29:


//--------------------- .nv.callgraph             --------------------------
	.section	.nv.callgraph,"",@"SHT_CUDA_CALLGRAPH"
	.align	4
	.sectionentsize	8
	.align		4
        /*0000*/ 	.word	0x00000000
	.align		4
        /*0004*/ 	.word	0xffffffff
	.align		4
        /*0008*/ 	.word	0x00000000
	.align		4
        /*000c*/ 	.word	0xfffffffe
	.align		4
        /*0010*/ 	.word	0x00000000
	.align		4
        /*0014*/ 	.word	0xfffffffd
	.align		4
        /*0018*/ 	.word	0x00000000
	.align		4
        /*001c*/ 	.word	0xfffffffc


//--------------------- .text.triton_poi_fused_cat_87 --------------------------
	.section	.text.triton_poi_fused_cat_87,"ax",@progbits
	.align	128
        .global         triton_poi_fused_cat_87
        .type           triton_poi_fused_cat_87,@function
        .size           triton_poi_fused_cat_87,(.L_x_1 - triton_poi_fused_cat_87)
        .other          triton_poi_fused_cat_87,@"STO_CUDA_ENTRY STV_DEFAULT"
triton_poi_fused_cat_87:
.text.triton_poi_fused_cat_87:
[----:B------:R-:W0:Y:S02]  /*0000*/  LDC R1, c[0x0][0x28] ;  /* 0x00000a00ff017b82 */ /* 0x000e240000000800 */
[----:B------:R-:W1:Y:S01]  /*0010*/  S2R R0, SR_TID.X ;  /* 0x0000000000007919 */ /* 0x000e620000002100 */
[----:B------:R-:W2:Y:S01]  /*0020*/  LDC.64 R6, c[0x0][0x210] ;  /* 0x00008400ff067b82 */ /* 0x000ea20000000a00 */
[----:B------:R-:W-:Y:S01]  /*0030*/  ULDC.64 UR4, c[0x0][0x208] ;  /* 0x0000820000047ab9 */ /* 0x000fe20000000a00 */
[----:B------:R-:W3:Y:S06]  /*0040*/  S2R R5, SR_CTAID.X ;  /* 0x0000000000057919 */ /* 0x000eec0000002500 */
[----:B------:R-:W4:Y:S08]  /*0050*/  LDC.64 R8, c[0x0][0x218] ;  /* 0x00008600ff087b82 */ /* 0x000f300000000a00 */
[----:B------:R-:W5:Y:S01]  /*0060*/  LDC.64 R10, c[0x0][0x220] ;  /* 0x00008800ff0a7b82 */ /* 0x000f620000000a00 */
[----:B-1----:R-:W-:-:S05]  /*0070*/  LOP3.LUT R0, R0, 0x7f, RZ, 0xc0, !PT ;  /* 0x0000007f00007812 */ /* 0x002fca00078ec0ff */
[----:B---3--:R-:W-:Y:S02]  /*0080*/  IMAD R5, R5, 0x80, R0 ;  /* 0x0000008005057824 */ /* 0x008fe400078e0200 */
[----:B------:R-:W-:Y:S02]  /*0090*/  IMAD.MOV.U32 R0, RZ, RZ, RZ ;  /* 0x000000ffff007224 */ /* 0x000fe400078e00ff */
[C---:B--2---:R-:W-:Y:S01]  /*00a0*/  IMAD.WIDE R6, R5.reuse, 0x4, R6 ;  /* 0x0000000405067825 */ /* 0x044fe200078e0206 */
[----:B------:R-:W-:-:S13]  /*00b0*/  ISETP.GE.AND P0, PT, R5, 0x200, PT ;  /* 0x000002000500780c */ /* 0x000fda0003f06270 */
[----:B------:R4:W2:Y:S01]  /*00c0*/  @!P0 LDG.E R0, desc[UR4][R6.64] ;  /* 0x0000000406008981 */ /* 0x0008a2000c1e1900 */
[----:B------:R-:W-:-:S04]  /*00d0*/  SHF.R.S32.HI R2, RZ, 0x1f, R5 ;  /* 0x0000001fff027819 */ /* 0x000fc80000011405 */
[----:B------:R-:W-:Y:S02]  /*00e0*/  LEA.HI R4, R2, R5, RZ, 0x7 ;  /* 0x0000000502047211 */ /* 0x000fe400078f38ff */
[----:B------:R-:W1:Y:S02]  /*00f0*/  LDC.64 R2, c[0x0][0x228] ;  /* 0x00008a00ff027b82 */ /* 0x000e640000000a00 */
[----:B------:R-:W-:Y:S02]  /*0100*/  LOP3.LUT R14, R4, 0xffffff80, RZ, 0xc0, !PT ;  /* 0xffffff80040e7812 */ /* 0x000fe400078ec0ff */
[----:B------:R-:W-:Y:S02]  /*0110*/  SHF.R.S32.HI R12, RZ, 0x7, R4 ;  /* 0x00000007ff0c7819 */ /* 0x000fe40000011404 */
[----:B------:R-:W-:Y:S02]  /*0120*/  IADD3 R13, R5, -R14, RZ ;  /* 0x8000000e050d7210 */ /* 0x000fe40007ffe0ff */
[----:B------:R-:W3:Y:S03]  /*0130*/  LDC.64 R4, c[0x0][0x230] ;  /* 0x00008c00ff047b82 */ /* 0x000ee60000000a00 */
[----:B------:R-:W-:-:S04]  /*0140*/  IMAD R13, R12, 0xd80, R13 ;  /* 0x00000d800c0d7824 */ /* 0x000fc800078e020d */
[----:B------:R-:W-:Y:S02]  /*0150*/  IMAD.IADD R15, R14, 0x1, R13 ;  /* 0x000000010e0f7824 */ /* 0x000fe400078e020d */
[----:B----4-:R-:W-:-:S03]  /*0160*/  IMAD.WIDE R6, R13, 0x4, R8 ;  /* 0x000000040d067825 */ /* 0x010fc600078e0208 */
[----:B------:R-:W-:Y:S01]  /*0170*/  IADD3 R17, R14, R15, RZ ;  /* 0x0000000f0e117210 */ /* 0x000fe20007ffe0ff */
[----:B-----5:R-:W-:-:S04]  /*0180*/  IMAD.WIDE R8, R15, 0x4, R10 ;  /* 0x000000040f087825 */ /* 0x020fc800078e020a */
[----:B-1----:R-:W-:Y:S01]  /*0190*/  IMAD.WIDE R2, R17, 0x4, R2 ;  /* 0x0000000411027825 */ /* 0x002fe200078e0202 */
[----:B------:R-:W-:-:S05]  /*01a0*/  IADD3 R17, R14, R17, RZ ;  /* 0x000000110e117210 */ /* 0x000fca0007ffe0ff */
[----:B---3--:R-:W-:Y:S01]  /*01b0*/  IMAD.WIDE R4, R17, 0x4, R4 ;  /* 0x0000000411047825 */ /* 0x008fe200078e0204 */
[----:B--2---:R1:W-:Y:S04]  /*01c0*/  @!P0 STG.E desc[UR4][R6.64], R0 ;  /* 0x0000000006008986 */ /* 0x0043e8000c101904 */
[----:B------:R1:W-:Y:S04]  /*01d0*/  @!P0 STG.E desc[UR4][R8.64], R0 ;  /* 0x0000000008008986 */ /* 0x0003e8000c101904 */
[----:B------:R1:W-:Y:S01]  /*01e0*/  @!P0 STG.E desc[UR4][R2.64], R0 ;  /* 0x0000000002008986 */ /* 0x0003e2000c101904 */
[----:B------:R-:W-:Y:S05]  /*01f0*/  @P0 EXIT ;  /* 0x000000000000094d */ /* 0x000fea0003800000 */
[----:B------:R-:W-:Y:S01]  /*0200*/  STG.E desc[UR4][R4.64], R0 ;  /* 0x0000000004007986 */ /* 0x000fe2000c101904 */
[----:B------:R-:W-:Y:S05]  /*0210*/  EXIT ;  /* 0x000000000000794d */ /* 0x000fea0003800000 */
.L_x_0:
[----:B------:R-:W-:-:S00]  /*0220*/  BRA `(.L_x_0) ;  /* 0xfffffffc00fc7947 */ /* 0x000fc0000383ffff */
[----:B------:R-:W-:-:S00]  /*0230*/  NOP ;  /* 0x0000000000007918 */ /* 0x000fc00000000000 */
        /* <DEDUP_REMOVED lines=12> */
.L_x_1:


//--------------------- .nv.constant0.triton_poi_fused_cat_87 --------------------------
	.section	.nv.constant0.triton_poi_fused_cat_87,"a",@progbits
	.sectionflags	@""
	.align	4
.nv.constant0.triton_poi_fused_cat_87:
	.zero		572
